//
// Generated by NVIDIA NVVM Compiler
//
// Compiler Build ID: CL-36424714
// Cuda compilation tools, release 13.0, V13.0.88
// Based on NVVM 20.0.0
//

.version 9.0
.target sm_100
.address_size 64

	// .globl	_Z14matrixMultiplyPfS_S_i

.visible .entry _Z14matrixMultiplyPfS_S_i(
	.param .u64 .ptr .align 1 _Z14matrixMultiplyPfS_S_i_param_0,
	.param .u64 .ptr .align 1 _Z14matrixMultiplyPfS_S_i_param_1,
	.param .u64 .ptr .align 1 _Z14matrixMultiplyPfS_S_i_param_2,
	.param .u32 _Z14matrixMultiplyPfS_S_i_param_3
)
{
	.reg .pred 	%p<6>;
	.reg .b32 	%r<63>;
	.reg .b32 	%f<29>;
	.reg .b64 	%rd<30>;

	ld.param.u64 	%rd4, [_Z14matrixMultiplyPfS_S_i_param_0];
	ld.param.u64 	%rd5, [_Z14matrixMultiplyPfS_S_i_param_1];
	ld.param.u64 	%rd6, [_Z14matrixMultiplyPfS_S_i_param_2];
	ld.param.u32 	%r36, [_Z14matrixMultiplyPfS_S_i_param_3];
	mov.u32 	%r37, %ctaid.y;
	mov.u32 	%r38, %ntid.y;
	mov.u32 	%r39, %tid.y;
	mad.lo.s32 	%r1, %r37, %r38, %r39;
	mov.u32 	%r40, %ctaid.x;
	mov.u32 	%r41, %ntid.x;
	mov.u32 	%r42, %tid.x;
	mad.lo.s32 	%r2, %r40, %r41, %r42;
	max.s32 	%r43, %r1, %r2;
	setp.ge.s32 	%p1, %r43, %r36;
	@%p1 bra 	$L__BB0_8;
	mul.lo.s32 	%r3, %r36, %r1;
	add.s32 	%r45, %r36, -1;
	shr.u32 	%r46, %r45, 3;
	add.s32 	%r4, %r46, 1;
	and.b32  	%r5, %r4, 3;
	setp.lt.u32 	%p2, %r36, 25;
	mov.f32 	%f28, 0f00000000;
	mov.b32 	%r59, 0;
	@%p2 bra 	$L__BB0_4;
	mul.wide.u32 	%rd7, %r3, 4;
	add.s64 	%rd8, %rd7, %rd4;
	add.s64 	%rd29, %rd8, 64;
	shl.b32 	%r48, %r36, 4;
	add.s32 	%r57, %r2, %r48;
	shl.b32 	%r7, %r36, 5;
	mad.lo.s32 	%r56, %r36, 24, %r2;
	shl.b32 	%r49, %r36, 3;
	add.s32 	%r55, %r2, %r49;
	and.b32  	%r50, %r4, 1073741820;
	neg.s32 	%r52, %r50;
	mov.f32 	%f28, 0f00000000;
	mov.b32 	%r59, 0;
	mov.u32 	%r53, %r3;
	mov.u32 	%r54, %r2;
$L__BB0_3:
	.pragma "nounroll";
	mul.wide.u32 	%rd17, %r53, 4;
	add.s64 	%rd9, %rd4, %rd17;
	// begin inline asm
	ld.global.nc.f32 %f11, [%rd9];
	// end inline asm
	mul.wide.s32 	%rd18, %r54, 4;
	add.s64 	%rd10, %rd5, %rd18;
	// begin inline asm
	ld.global.nc.f32 %f12, [%rd10];
	// end inline asm
	fma.rn.f32 	%f19, %f11, %f12, %f28;
	add.s64 	%rd11, %rd29, -32;
	// begin inline asm
	ld.global.nc.f32 %f13, [%rd11];
	// end inline asm
	mul.wide.s32 	%rd19, %r55, 4;
	add.s64 	%rd12, %rd5, %rd19;
	// begin inline asm
	ld.global.nc.f32 %f14, [%rd12];
	// end inline asm
	fma.rn.f32 	%f20, %f13, %f14, %f19;
	// begin inline asm
	ld.global.nc.f32 %f15, [%rd29];
	// end inline asm
	mul.wide.s32 	%rd20, %r57, 4;
	add.s64 	%rd14, %rd5, %rd20;
	// begin inline asm
	ld.global.nc.f32 %f16, [%rd14];
	// end inline asm
	fma.rn.f32 	%f21, %f15, %f16, %f20;
	add.s64 	%rd15, %rd29, 32;
	// begin inline asm
	ld.global.nc.f32 %f17, [%rd15];
	// end inline asm
	mul.wide.s32 	%rd21, %r56, 4;
	add.s64 	%rd16, %rd5, %rd21;
	// begin inline asm
	ld.global.nc.f32 %f18, [%rd16];
	// end inline asm
	fma.rn.f32 	%f28, %f17, %f18, %f21;
	add.s32 	%r59, %r59, 32;
	add.s64 	%rd29, %rd29, 128;
	add.s32 	%r57, %r57, %r7;
	add.s32 	%r56, %r56, %r7;
	add.s32 	%r55, %r55, %r7;
	add.s32 	%r54, %r54, %r7;
	add.s32 	%r53, %r53, 32;
	add.s32 	%r52, %r52, 4;
	setp.ne.s32 	%p3, %r52, 0;
	@%p3 bra 	$L__BB0_3;
$L__BB0_4:
	setp.eq.s32 	%p4, %r5, 0;
	@%p4 bra 	$L__BB0_7;
	mad.lo.s32 	%r62, %r59, %r36, %r2;
	shl.b32 	%r27, %r36, 3;
	add.s32 	%r61, %r59, %r3;
	neg.s32 	%r60, %r5;
$L__BB0_6:
	.pragma "nounroll";
	mul.wide.u32 	%rd24, %r61, 4;
	add.s64 	%rd22, %rd4, %rd24;
	// begin inline asm
	ld.global.nc.f32 %f22, [%rd22];
	// end inline asm
	mul.wide.s32 	%rd25, %r62, 4;
	add.s64 	%rd23, %rd5, %rd25;
	// begin inline asm
	ld.global.nc.f32 %f23, [%rd23];
	// end inline asm
	fma.rn.f32 	%f28, %f22, %f23, %f28;
	add.s32 	%r62, %r62, %r27;
	add.s32 	%r61, %r61, 8;
	add.s32 	%r60, %r60, 1;
	setp.ne.s32 	%p5, %r60, 0;
	@%p5 bra 	$L__BB0_6;
$L__BB0_7:
	add.s32 	%r51, %r3, %r2;
	cvta.to.global.u64 	%rd26, %rd6;
	mul.wide.s32 	%rd27, %r51, 4;
	add.s64 	%rd28, %rd26, %rd27;
	st.global.f32 	[%rd28], %f28;
$L__BB0_8:
	ret;

}


// ===== COMPILED SASS (sm_100) =====

	.target	sm_100

	.elftype	@"ET_EXEC"


//--------------------- .note.nv.tkinfo           --------------------------
	.section	.note.nv.tkinfo,"",@"SHT_NOTE"
	.sectionflags	@"SHF_NOTE_NV_TKINFO"
	.tkinfo
        /*0018*/ 	.word	0x00000002
        /*0030*/ 	.string	""
        /*0030*/ 	.string	"ptxas"
        /*0030*/ 	.string	"Cuda compilation tools, release 13.0, V13.0.88"
        /*0030*/ 	.string	"Build cuda_13.0.r13.0/compiler.36424714_0"
        /*0030*/ 	.string	"-arch sm_100 -m 64 "



//--------------------- .note.nv.cuinfo           --------------------------
	.section	.note.nv.cuinfo,"",@"SHT_NOTE"
	.sectionflags	@"SHF_NOTE_NV_CUINFO"
        /*0018*/ 	.short	0x0002
        /*001a*/ 	.short	0x0064
        /*001c*/ 	.short	0x0082
	.zero		2


//--------------------- .nv.info                  --------------------------
	.section	.nv.info,"",@"SHT_CUDA_INFO"
	.align	4


	//----- nvinfo : EIATTR_REGCOUNT
	.align		4
        /*0000*/ 	.byte	0x04, 0x2f
        /*0002*/ 	.short	(.L_1 - .L_0)
	.align		4
.L_0:
        /*0004*/ 	.word	index@(_Z14matrixMultiplyPfS_S_i)
        /*0008*/ 	.word	0x00000020


	//----- nvinfo : EIATTR_FRAME_SIZE
	.align		4
.L_1:
        /*000c*/ 	.byte	0x04, 0x11
        /*000e*/ 	.short	(.L_3 - .L_2)
	.align		4
.L_2:
        /*0010*/ 	.word	index@(_Z14matrixMultiplyPfS_S_i)
        /*0014*/ 	.word	0x00000000


	//----- nvinfo : EIATTR_MIN_STACK_SIZE
	.align		4
.L_3:
        /*0018*/ 	.byte	0x04, 0x12
        /*001a*/ 	.short	(.L_5 - .L_4)
	.align		4
.L_4:
        /*001c*/ 	.word	index@(_Z14matrixMultiplyPfS_S_i)
        /*0020*/ 	.word	0x00000000
.L_5:


//--------------------- .nv.compat                --------------------------
	.section	.nv.compat,"",@"SHT_CUDA_COMPAT_INFO"
	.align	4
        /*0000*/ 	.byte	0x02, 0x09, 0x00, 0x00, 0x02, 0x02, 0x01, 0x00, 0x02, 0x05, 0x05, 0x00, 0x03, 0x07, 0x01, 0x01
        /*0010*/ 	.byte	0x02, 0x03, 0x00, 0x00, 0x02, 0x06, 0x01, 0x00, 0x04, 0x0b, 0x08, 0x00, 0x09, 0x00, 0x00, 0x00
        /*0020*/ 	.byte	0x00, 0x00, 0x00, 0x00


//--------------------- .nv.info._Z14matrixMultiplyPfS_S_i --------------------------
	.section	.nv.info._Z14matrixMultiplyPfS_S_i,"",@"SHT_CUDA_INFO"
	.sectionflags	@""
	.align	4


	//----- nvinfo : EIATTR_CUDA_API_VERSION
	.align		4
        /*0000*/ 	.byte	0x04, 0x37
        /*0002*/ 	.short	(.L_7 - .L_6)
.L_6:
        /*0004*/ 	.word	0x00000082


	//----- nvinfo : EIATTR_KPARAM_INFO
	.align		4
.L_7:
        /*0008*/ 	.byte	0x04, 0x17
        /*000a*/ 	.short	(.L_9 - .L_8)
.L_8:
        /*000c*/ 	.word	0x00000000
        /*0010*/ 	.short	0x0003
        /*0012*/ 	.short	0x0018
        /*0014*/ 	.byte	0x00, 0xf0, 0x11, 0x00


	//----- nvinfo : EIATTR_KPARAM_INFO
	.align		4
.L_9:
        /*0018*/ 	.byte	0x04, 0x17
        /*001a*/ 	.short	(.L_11 - .L_10)
.L_10:
        /*001c*/ 	.word	0x00000000
        /*0020*/ 	.short	0x0002
        /*0022*/ 	.short	0x0010
        /*0024*/ 	.byte	0x00, 0xf5, 0x21, 0x00


	//----- nvinfo : EIATTR_KPARAM_INFO
	.align		4
.L_11:
        /*0028*/ 	.byte	0x04, 0x17
        /*002a*/ 	.short	(.L_13 - .L_12)
.L_12:
        /*002c*/ 	.word	0x00000000
        /*0030*/ 	.short	0x0001
        /*0032*/ 	.short	0x0008
        /*0034*/ 	.byte	0x00, 0xf5, 0x21, 0x00


	//----- nvinfo : EIATTR_KPARAM_INFO
	.align		4
.L_13:
        /*0038*/ 	.byte	0x04, 0x17
        /*003a*/ 	.short	(.L_15 - .L_14)
.L_14:
        /*003c*/ 	.word	0x00000000
        /*0040*/ 	.short	0x0000
        /*0042*/ 	.short	0x0000
        /*0044*/ 	.byte	0x00, 0xf5, 0x21, 0x00


	//----- nvinfo : EIATTR_SPARSE_MMA_MASK
	.align		4
.L_15:
        /*0048*/ 	.byte	0x03, 0x50
        /*004a*/ 	.short	0x0000


	//----- nvinfo : EIATTR_MAXREG_COUNT
	.align		4
        /*004c*/ 	.byte	0x03, 0x1b
        /*004e*/ 	.short	0x00ff


	//----- nvinfo : EIATTR_MERCURY_ISA_VERSION
	.align		4
        /*0050*/ 	.byte	0x03, 0x5f
        /*0052*/ 	.short	0x0101


	//----- nvinfo : EIATTR_VRC_CTA_INIT_COUNT
	.align		4
        /*0054*/ 	.byte	0x02, 0x4a
	.zero		1
	.zero		1


	//----- nvinfo : EIATTR_EXIT_INSTR_OFFSETS
	.align		4
        /*0058*/ 	.byte	0x04, 0x1c
        /*005a*/ 	.short	(.L_17 - .L_16)


	//   ....[0]....
.L_16:
        /*005c*/ 	.word	0x000000c0


	//   ....[1]....
        /*0060*/ 	.word	0x00000570


	//----- nvinfo : EIATTR_CBANK_PARAM_SIZE
	.align		4
.L_17:
        /*0064*/ 	.byte	0x03, 0x19
        /*0066*/ 	.short	0x001c


	//----- nvinfo : EIATTR_PARAM_CBANK
	.align		4
        /*0068*/ 	.byte	0x04, 0x0a
        /*006a*/ 	.short	(.L_19 - .L_18)
	.align		4
.L_18:
        /*006c*/ 	.word	index@(.nv.constant0._Z14matrixMultiplyPfS_S_i)
        /*0070*/ 	.short	0x0380
        /*0072*/ 	.short	0x001c


	//----- nvinfo : EIATTR_SW_WAR
	.align		4
.L_19:
        /*0074*/ 	.byte	0x04, 0x36
        /*0076*/ 	.short	(.L_21 - .L_20)
.L_20:
        /*0078*/ 	.word	0x00000008
.L_21:


//--------------------- .nv.callgraph             --------------------------
	.section	.nv.callgraph,"",@"SHT_CUDA_CALLGRAPH"
	.align	4
	.sectionentsize	8
	.align		4
        /*0000*/ 	.word	0x00000000
	.align		4
        /*0004*/ 	.word	0xffffffff
	.align		4
        /*0008*/ 	.word	0x00000000
	.align		4
        /*000c*/ 	.word	0xfffffffe
	.align		4
        /*0010*/ 	.word	0x00000000
	.align		4
        /*0014*/ 	.word	0xfffffffd
	.align		4
        /*0018*/ 	.word	0x00000000
	.align		4
        /*001c*/ 	.word	0xfffffffc


//--------------------- .text._Z14matrixMultiplyPfS_S_i --------------------------
	.section	.text._Z14matrixMultiplyPfS_S_i,"ax",@progbits
	.align	128
        .global         _Z14matrixMultiplyPfS_S_i
        .type           _Z14matrixMultiplyPfS_S_i,@function
        .size           _Z14matrixMultiplyPfS_S_i,(.L_x_5 - _Z14matrixMultiplyPfS_S_i)
        .other          _Z14matrixMultiplyPfS_S_i,@"STO_CUDA_ENTRY STV_DEFAULT"
_Z14matrixMultiplyPfS_S_i:
.text._Z14matrixMultiplyPfS_S_i:
[----:B------:R-:W-:Y:S01]  /*0000*/  LDC R1, c[0x0][0x37c] ;  /* 0x0000df00ff017b82 */ /* 0x000fe20000000800 */
[----:B------:R-:W0:Y:S07]  /*0010*/  S2R R3, SR_TID.Y ;  /* 0x0000000000037919 */ /* 0x000e2e0000002200 */
[----:B------:R-:W0:Y:S01]  /*0020*/  LDC R16, c[0x0][0x364] ;  /* 0x0000d900ff107b82 */ /* 0x000e220000000800 */
[----:B------:R-:W1:Y:S07]  /*0030*/  S2R R2, SR_TID.X ;  /* 0x0000000000027919 */ /* 0x000e6e0000002100 */
[----:B------:R-:W0:Y:S08]  /*0040*/  S2UR UR4, SR_CTAID.Y ;  /* 0x00000000000479c3 */ /* 0x000e300000002600 */
[----:B------:R-:W1:Y:S08]  /*0050*/  S2UR UR5, SR_CTAID.X ;  /* 0x00000000000579c3 */ /* 0x000e700000002500 */
[----:B------:R-:W1:Y:S08]  /*0060*/  LDC R17, c[0x0][0x360] ;  /* 0x0000d800ff117b82 */ /* 0x000e700000000800 */
[----:B------:R-:W2:Y:S01]  /*0070*/  LDC R0, c[0x0][0x398] ;  /* 0x0000e600ff007b82 */ /* 0x000ea20000000800 */
[----:B0-----:R-:W-:-:S02]  /*0080*/  IMAD R16, R16, UR4, R3 ;  /* 0x0000000410107c24 */ /* 0x001fc4000f8e0203 */
[----:B-1----:R-:W-:-:S05]  /*0090*/  IMAD R17, R17, UR5, R2 ;  /* 0x0000000511117c24 */ /* 0x002fca000f8e0202 */
[----:B------:R-:W-:-:S04]  /*00a0*/  VIMNMX R3, PT, PT, R16, R17, !PT ;  /* 0x0000001110037248 */ /* 0x000fc80007fe0100 */
[----:B--2---:R-:W-:-:S13]  /*00b0*/  ISETP.GE.AND P0, PT, R3, R0, PT ;  /* 0x000000000300720c */ /* 0x004fda0003f06270 */
[----:B------:R-:W-:Y:S05]  /*00c0*/  @P0 EXIT ;  /* 0x000000000000094d */ /* 0x000fea0003800000 */
[C---:B------:R-:W-:Y:S01]  /*00d0*/  ISETP.GE.U32.AND P0, PT, R0.reuse, 0x19, PT ;  /* 0x000000190000780c */ /* 0x040fe20003f06070 */
[----:B------:R-:W-:Y:S01]  /*00e0*/  UMOV UR4, URZ ;  /* 0x000000ff00047c82 */ /* 0x000fe20008000000 */
[----:B------:R-:W-:Y:S01]  /*00f0*/  IADD3 R18, PT, PT, R0, -0x1, RZ ;  /* 0xffffffff00127810 */ /* 0x000fe20007ffe0ff */
[----:B------:R-:W0:Y:S01]  /*0100*/  LDCU.64 UR6, c[0x0][0x358] ;  /* 0x00006b00ff0677ac */ /* 0x000e220008000a00 */
[----:B------:R-:W-:Y:S02]  /*0110*/  HFMA2 R22, -RZ, RZ, 0, 0 ;  /* 0x00000000ff167431 */ /* 0x000fe400000001ff */
[----:B------:R-:W-:Y:S01]  /*0120*/  IMAD R16, R16, R0, RZ ;  /* 0x0000000010107224 */ /* 0x000fe200078e02ff */
[----:B------:R-:W-:-:S06]  /*0130*/  LEA.HI R18, R18, 0x1, RZ, 0x1d ;  /* 0x0000000112127811 */ /* 0x000fcc00078fe8ff */
[----:B------:R-:W-:Y:S05]  /*0140*/  @!P0 BRA `(.L_x_0) ;  /* 0x0000000000b08947 */ /* 0x000fea0003800000 */
[----:B------:R-:W1:Y:S01]  /*0150*/  LDC.64 R4, c[0x0][0x380] ;  /* 0x0000e000ff047b82 */ /* 0x000e620000000a00 */
[----:B------:R-:W-:Y:S01]  /*0160*/  LOP3.LUT R20, R18, 0x3ffffffc, RZ, 0xc0, !PT ;  /* 0x3ffffffc12147812 */ /* 0x000fe200078ec0ff */
[C-C-:B------:R-:W-:Y:S01]  /*0170*/  IMAD R21, R0.reuse, 0x18, R17.reuse ;  /* 0x0000001800157824 */ /* 0x140fe200078e0211 */
[CC--:B------:R-:W-:Y:S01]  /*0180*/  LEA R19, R0.reuse, R17.reuse, 0x4 ;  /* 0x0000001100137211 */ /* 0x0c0fe200078e20ff */
[----:B------:R-:W-:Y:S01]  /*0190*/  IMAD R23, R0, 0x8, R17 ;  /* 0x0000000800177824 */ /* 0x000fe200078e0211 */
[----:B------:R-:W-:Y:S01]  /*01a0*/  MOV R22, RZ ;  /* 0x000000ff00167202 */ /* 0x000fe20000000f00 */
[----:B------:R-:W-:Y:S01]  /*01b0*/  UMOV UR4, URZ ;  /* 0x000000ff00047c82 */ /* 0x000fe20008000000 */
[----:B------:R-:W-:Y:S01]  /*01c0*/  MOV R25, R17 ;  /* 0x0000001100197202 */ /* 0x000fe20000000f00 */
[----:B------:R-:W2:Y:S01]  /*01d0*/  LDC.64 R2, c[0x0][0x388] ;  /* 0x0000e200ff027b82 */ /* 0x000ea20000000a00 */
[----:B------:R-:W-:Y:S01]  /*01e0*/  IADD3 R20, PT, PT, -R20, RZ, RZ ;  /* 0x000000ff14147210 */ /* 0x000fe20007ffe1ff */
[----:B-1----:R-:W-:-:S03]  /*01f0*/  IMAD.WIDE.U32 R26, R16, 0x4, R4 ;  /* 0x00000004101a7825 */ /* 0x002fc600078e0004 */
[----:B------:R-:W-:-:S05]  /*0200*/  IADD3 R24, P0, PT, R26, 0x40, RZ ;  /* 0x000000401a187810 */ /* 0x000fca0007f1e0ff */
[----:B------:R-:W-:Y:S02]  /*0210*/  IMAD.X R26, RZ, RZ, R27, P0 ;  /* 0x000000ffff1a7224 */ /* 0x000fe400000e061b */
[----:B--2---:R-:W-:-:S07]  /*0220*/  IMAD.MOV.U32 R27, RZ, RZ, R16 ;  /* 0x000000ffff1b7224 */ /* 0x004fce00078e0010 */
.L_x_1:
[----:B------:R-:W-:-:S04]  /*0230*/  IMAD.WIDE.U32 R6, R27, 0x4, R4 ;  /* 0x000000041b067825 */ /* 0x000fc800078e0004 */
[--C-:B------:R-:W-:Y:S01]  /*0240*/  IMAD.WIDE R8, R25, 0x4, R2.reuse ;  /* 0x0000000419087825 */ /* 0x100fe200078e0202 */
[----:B0-----:R0:W2:Y:S03]  /*0250*/  LDG.E.CONSTANT R29, desc[UR6][R6.64] ;  /* 0x00000006061d7981 */ /* 0x0010a6000c1e9900 */
[--C-:B------:R-:W-:Y:S02]  /*0260*/  IMAD.WIDE R10, R23, 0x4, R2.reuse ;  /* 0x00000004170a7825 */ /* 0x100fe400078e0202 */
[----:B------:R-:W2:Y:S02]  /*0270*/  LDG.E.CONSTANT R8, desc[UR6][R8.64] ;  /* 0x0000000608087981 */ /* 0x000ea4000c1e9900 */
[----:B------:R-:W-:Y:S02]  /*0280*/  IMAD.WIDE R12, R19, 0x4, R2 ;  /* 0x00000004130c7825 */ /* 0x000fe400078e0202 */
[----:B------:R-:W3:Y:S01]  /*0290*/  LDG.E.CONSTANT R10, desc[UR6][R10.64] ;  /* 0x000000060a0a7981 */ /* 0x000ee2000c1e9900 */
[----:B0-----:R-:W-:Y:S01]  /*02a0*/  MOV R7, R26 ;  /* 0x0000001a00077202 */ /* 0x001fe20000000f00 */
[----:B------:R-:W-:-:S02]  /*02b0*/  IMAD.MOV.U32 R6, RZ, RZ, R24 ;  /* 0x000000ffff067224 */ /* 0x000fc400078e0018 */
[----:B------:R-:W4:Y:S04]  /*02c0*/  LDG.E.CONSTANT R13, desc[UR6][R12.64] ;  /* 0x000000060c0d7981 */ /* 0x000f28000c1e9900 */
[----:B------:R-:W3:Y:S04]  /*02d0*/  LDG.E.CONSTANT R24, desc[UR6][R6.64+-0x20] ;  /* 0xffffe00606187981 */ /* 0x000ee8000c1e9900 */
[----:B------:R-:W4:Y:S01]  /*02e0*/  LDG.E.CONSTANT R26, desc[UR6][R6.64] ;  /* 0x00000006061a7981 */ /* 0x000f22000c1e9900 */
[----:B------:R-:W-:-:S03]  /*02f0*/  IMAD.WIDE R14, R21, 0x4, R2 ;  /* 0x00000004150e7825 */ /* 0x000fc600078e0202 */
[----:B------:R-:W5:Y:S04]  /*0300*/  LDG.E.CONSTANT R28, desc[UR6][R6.64+0x20] ;  /* 0x00002006061c7981 */ /* 0x000f68000c1e9900 */
[----:B------:R-:W5:Y:S01]  /*0310*/  LDG.E.CONSTANT R15, desc[UR6][R14.64] ;  /* 0x000000060e0f7981 */ /* 0x000f62000c1e9900 */
[----:B------:R-:W-:Y:S01]  /*0320*/  IADD3 R20, PT, PT, R20, 0x4, RZ ;  /* 0x0000000414147810 */ /* 0x000fe20007ffe0ff */
[----:B------:R-:W-:Y:S01]  /*0330*/  UIADD3 UR4, UPT, UPT, UR4, 0x20, URZ ;  /* 0x0000002004047890 */ /* 0x000fe2000fffe0ff */
[C---:B------:R-:W-:Y:S01]  /*0340*/  LEA R19, R0.reuse, R19, 0x5 ;  /* 0x0000001300137211 */ /* 0x040fe200078e28ff */
[C---:B------:R-:W-:Y:S01]  /*0350*/  IMAD R23, R0.reuse, 0x20, R23 ;  /* 0x0000002000177824 */ /* 0x040fe200078e0217 */
[C---:B------:R-:W-:Y:S02]  /*0360*/  LEA R21, R0.reuse, R21, 0x5 ;  /* 0x0000001500157211 */ /* 0x040fe400078e28ff */
[----:B------:R-:W-:-:S02]  /*0370*/  LEA R25, R0, R25, 0x5 ;  /* 0x0000001900197211 */ /* 0x000fc400078e28ff */
[----:B------:R-:W-:Y:S01]  /*0380*/  IADD3 R27, PT, PT, R27, 0x20, RZ ;  /* 0x000000201b1b7810 */ /* 0x000fe20007ffe0ff */
[----:B--2---:R-:W-:-:S04]  /*0390*/  FFMA R29, R29, R8, R22 ;  /* 0x000000081d1d7223 */ /* 0x004fc80000000016 */
[----:B---3--:R-:W-:Y:S01]  /*03a0*/  FFMA R29, R24, R10, R29 ;  /* 0x0000000a181d7223 */ /* 0x008fe2000000001d */
[----:B------:R-:W-:-:S03]  /*03b0*/  IADD3 R24, P0, PT, R6, 0x80, RZ ;  /* 0x0000008006187810 */ /* 0x000fc60007f1e0ff */
[----:B----4-:R-:W-:Y:S02]  /*03c0*/  FFMA R29, R26, R13, R29 ;  /* 0x0000000d1a1d7223 */ /* 0x010fe4000000001d */
[----:B------:R-:W-:Y:S01]  /*03d0*/  IMAD.X R26, RZ, RZ, R7, P0 ;  /* 0x000000ffff1a7224 */ /* 0x000fe200000e0607 */
[----:B------:R-:W-:Y:S01]  /*03e0*/  ISETP.NE.AND P0, PT, R20, RZ, PT ;  /* 0x000000ff1400720c */ /* 0x000fe20003f05270 */
[----:B-----5:R-:W-:-:S12]  /*03f0*/  FFMA R22, R28, R15, R29 ;  /* 0x0000000f1c167223 */ /* 0x020fd8000000001d */
[----:B------:R-:W-:Y:S05]  /*0400*/  @P0 BRA `(.L_x_1) ;  /* 0xfffffffc00880947 */ /* 0x000fea000383ffff */
.L_x_0:
[----:B------:R-:W1:Y:S01]  /*0410*/  LDC.64 R2, c[0x0][0x390] ;  /* 0x0000e400ff027b82 */ /* 0x000e620000000a00 */
[----:B------:R-:W-:Y:S01]  /*0420*/  LOP3.LUT R18, R18, 0x3, RZ, 0xc0, !PT ;  /* 0x0000000312127812 */ /* 0x000fe200078ec0ff */
[----:B------:R-:W-:-:S03]  /*0430*/  IMAD.IADD R5, R17, 0x1, R16 ;  /* 0x0000000111057824 */ /* 0x000fc600078e0210 */
[----:B------:R-:W-:Y:S01]  /*0440*/  ISETP.NE.AND P0, PT, R18, RZ, PT ;  /* 0x000000ff1200720c */ /* 0x000fe20003f05270 */
[----:B-1----:R-:W-:-:S12]  /*0450*/  IMAD.WIDE R2, R5, 0x4, R2 ;  /* 0x0000000405027825 */ /* 0x002fd800078e0202 */
[----:B------:R-:W-:Y:S05]  /*0460*/  @!P0 BRA `(.L_x_2) ;  /* 0x00000000003c8947 */ /* 0x000fea0003800000 */
[----:B------:R-:W1:Y:S01]  /*0470*/  LDC.64 R4, c[0x0][0x380] ;  /* 0x0000e000ff047b82 */ /* 0x000e620000000a00 */
[----:B------:R-:W-:Y:S01]  /*0480*/  IADD3 R18, PT, PT, -R18, RZ, RZ ;  /* 0x000000ff12127210 */ /* 0x000fe20007ffe1ff */
[----:B------:R-:W-:Y:S01]  /*0490*/  IMAD R17, R0, UR4, R17 ;  /* 0x0000000400117c24 */ /* 0x000fe2000f8e0211 */
[----:B------:R-:W-:-:S05]  /*04a0*/  IADD3 R13, PT, PT, R16, UR4, RZ ;  /* 0x00000004100d7c10 */ /* 0x000fca000fffe0ff */
[----:B------:R-:W2:Y:S02]  /*04b0*/  LDC.64 R6, c[0x0][0x388] ;  /* 0x0000e200ff067b82 */ /* 0x000ea40000000a00 */
.L_x_3:
[----:B-1----:R-:W-:-:S04]  /*04c0*/  IMAD.WIDE.U32 R8, R13, 0x4, R4 ;  /* 0x000000040d087825 */ /* 0x002fc800078e0004 */
[----:B--2---:R-:W-:Y:S02]  /*04d0*/  IMAD.WIDE R10, R17, 0x4, R6 ;  /* 0x00000004110a7825 */ /* 0x004fe400078e0206 */
[----:B0-----:R-:W2:Y:S04]  /*04e0*/  LDG.E.CONSTANT R9, desc[UR6][R8.64] ;  /* 0x0000000608097981 */ /* 0x001ea8000c1e9900 */
[----:B------:R-:W2:Y:S01]  /*04f0*/  LDG.E.CONSTANT R10, desc[UR6][R10.64] ;  /* 0x000000060a0a7981 */ /* 0x000ea2000c1e9900 */
[----:B------:R-:W-:Y:S01]  /*0500*/  VIADD R18, R18, 0x1 ;  /* 0x0000000112127836 */ /* 0x000fe20000000000 */
[----:B------:R-:W-:Y:S02]  /*0510*/  LEA R17, R0, R17, 0x3 ;  /* 0x0000001100117211 */ /* 0x000fe400078e18ff */
[----:B------:R-:W-:-:S02]  /*0520*/  IADD3 R13, PT, PT, R13, 0x8, RZ ;  /* 0x000000080d0d7810 */ /* 0x000fc40007ffe0ff */
[----:B------:R-:W-:Y:S01]  /*0530*/  ISETP.NE.AND P0, PT, R18, RZ, PT ;  /* 0x000000ff1200720c */ /* 0x000fe20003f05270 */
[----:B--2---:R-:W-:-:S12]  /*0540*/  FFMA R22, R9, R10, R22 ;  /* 0x0000000a09167223 */ /* 0x004fd80000000016 */
[----:B------:R-:W-:Y:S05]  /*0550*/  @P0 BRA `(.L_x_3) ;  /* 0xfffffffc00d80947 */ /* 0x000fea000383ffff */
.L_x_2:
[----:B0-----:R-:W-:Y:S01]  /*0560*/  STG.E desc[UR6][R2.64], R22 ;  /* 0x0000001602007986 */ /* 0x001fe2000c101906 */
[----:B------:R-:W-:Y:S05]  /*0570*/  EXIT ;  /* 0x000000000000794d */ /* 0x000fea0003800000 */
.L_x_4:
[----:B------:R-:W-:-:S00]  /*0580*/  BRA `(.L_x_4) ;  /* 0xfffffffc00fc7947 */ /* 0x000fc0000383ffff */
[----:B------:R-:W-:-:S00]  /*0590*/  NOP ;  /* 0x0000000000007918 */ /* 0x000fc00000000000 */
        /* <DEDUP_REMOVED lines=14> */
.L_x_5:


//--------------------- .nv.shared.reserved.0     --------------------------
	.section	.nv.shared.reserved.0,"aw",@nobits
	.weak		__nv_reservedSMEM_offset_0_alias
	.size		__nv_reservedSMEM_offset_0_alias, 0, 64
	.other		__nv_reservedSMEM_offset_0_alias,@"STO_CUDA_RESERVED_SHARED STV_DEFAULT"
__nv_reservedSMEM_offset_0_alias:
	.zero		0
	.zero		64


//--------------------- .nv.constant0._Z14matrixMultiplyPfS_S_i --------------------------
	.section	.nv.constant0._Z14matrixMultiplyPfS_S_i,"a",@progbits
	.sectionflags	@""
	.align	4
.nv.constant0._Z14matrixMultiplyPfS_S_i:
	.zero		924


//--------------------- SYMBOLS --------------------------

	.type		.nv.reservedSmem.offset0,@object
	.size		.nv.reservedSmem.offset0,0x4
